	.headerflags	@"EF_CUDA_TEXMODE_UNIFIED EF_CUDA_64BIT_ADDRESS EF_CUDA_ACCELERATORS EF_CUDA_SM90 EF_CUDA_VIRTUAL_SM(EF_CUDA_SM90)"
	.elftype	@"ET_EXEC"


//--------------------- .nv.info                  --------------------------
	.section	.nv.info,"",@"SHT_CUDA_INFO"
	.align	4


	//----- nvinfo : EIATTR_REGCOUNT
	.align		4
        /*0000*/ 	.byte	0x04, 0x2f
        /*0002*/ 	.short	(.L_1 - .L_0)
	.align		4
.L_0:
        /*0004*/ 	.word	index@(triton_poi_fused_convolution_squeeze_18)
        /*0008*/ 	.word	0x0000000a


	//----- nvinfo : EIATTR_MIN_STACK_SIZE
	.align		4
.L_1:
        /*000c*/ 	.byte	0x04, 0x12
        /*000e*/ 	.short	(.L_3 - .L_2)
	.align		4
.L_2:
        /*0010*/ 	.word	index@(triton_poi_fused_convolution_squeeze_18)
        /*0014*/ 	.word	0x00000000


	//----- nvinfo : EIATTR_FRAME_SIZE
	.align		4
.L_3:
        /*0018*/ 	.byte	0x04, 0x11
        /*001a*/ 	.short	(.L_5 - .L_4)
	.align		4
.L_4:
        /*001c*/ 	.word	index@(triton_poi_fused_convolution_squeeze_18)
        /*0020*/ 	.word	0x00000000


	//----- nvinfo : EIATTR_MIN_STACK_SIZE
	.align		4
.L_5:
        /*0024*/ 	.byte	0x04, 0x12
        /*0026*/ 	.short	(.L_7 - .L_6)
	.align		4
.L_6:
        /*0028*/ 	.word	index@(triton_poi_fused_convolution_squeeze_18)
        /*002c*/ 	.word	0x00000000
.L_7:


//--------------------- .nv.info.triton_poi_fused_convolution_squeeze_18 --------------------------
	.section	.nv.info.triton_poi_fused_convolution_squeeze_18,"",@"SHT_CUDA_INFO"
	.sectionflags	@""
	.align	4


	//----- nvinfo : EIATTR_CUDA_API_VERSION
	.align		4
        /*0000*/ 	.byte	0x04, 0x37
        /*0002*/ 	.short	(.L_9 - .L_8)
.L_8:
        /*0004*/ 	.word	0x0000007c


	//----- nvinfo : EIATTR_KPARAM_INFO
	.align		4
.L_9:
        /*0008*/ 	.byte	0x04, 0x17
        /*000a*/ 	.short	(.L_11 - .L_10)
.L_10:
        /*000c*/ 	.word	0x00000000
        /*0010*/ 	.short	0x0002
        /*0012*/ 	.short	0x0010
        /*0014*/ 	.byte	0x00, 0xf0, 0x11, 0x00


	//----- nvinfo : EIATTR_KPARAM_INFO
	.align		4
.L_11:
        /*0018*/ 	.byte	0x04, 0x17
        /*001a*/ 	.short	(.L_13 - .L_12)
.L_12:
        /*001c*/ 	.word	0x00000000
        /*0020*/ 	.short	0x0001
        /*0022*/ 	.short	0x0008
        /*0024*/ 	.byte	0x00, 0xf4, 0x21, 0x00


	//----- nvinfo : EIATTR_KPARAM_INFO
	.align		4
.L_13:
        /*0028*/ 	.byte	0x04, 0x17
        /*002a*/ 	.short	(.L_15 - .L_14)
.L_14:
        /*002c*/ 	.word	0x00000000
        /*0030*/ 	.short	0x0000
        /*0032*/ 	.short	0x0000
        /*0034*/ 	.byte	0x00, 0xf4, 0x21, 0x00


	//----- nvinfo : EIATTR_SPARSE_MMA_MASK
	.align		4
.L_15:
        /*0038*/ 	.byte	0x03, 0x50
        /*003a*/ 	.short	0x0000


	//----- nvinfo : EIATTR_MAXREG_COUNT
	.align		4
        /*003c*/ 	.byte	0x03, 0x1b
        /*003e*/ 	.short	0x00ff


	//----- nvinfo : EIATTR_EXIT_INSTR_OFFSETS
	.align		4
        /*0040*/ 	.byte	0x04, 0x1c
        /*0042*/ 	.short	(.L_17 - .L_16)


	//   ....[0]....
.L_16:
        /*0044*/ 	.word	0x00000100


	//   ....[1]....
        /*0048*/ 	.word	0x00000120


	//----- nvinfo : EIATTR_REQNTID
	.align		4
.L_17:
        /*004c*/ 	.byte	0x04, 0x10
        /*004e*/ 	.short	(.L_19 - .L_18)
.L_18:
        /*0050*/ 	.word	0x00000080
        /*0054*/ 	.word	0x00000001
        /*0058*/ 	.word	0x00000001


	//----- nvinfo : EIATTR_CBANK_PARAM_SIZE
	.align		4
.L_19:
        /*005c*/ 	.byte	0x03, 0x19
        /*005e*/ 	.short	0x0014


	//----- nvinfo : EIATTR_PARAM_CBANK
	.align		4
        /*0060*/ 	.byte	0x04, 0x0a
        /*0062*/ 	.short	(.L_21 - .L_20)
	.align		4
.L_20:
        /*0064*/ 	.word	index@(.nv.constant0.triton_poi_fused_convolution_squeeze_18)
        /*0068*/ 	.short	0x0210
        /*006a*/ 	.short	0x0014


	//----- nvinfo : EIATTR_SW_WAR
	.align		4
.L_21:
        /*006c*/ 	.byte	0x04, 0x36
        /*006e*/ 	.short	(.L_23 - .L_22)
.L_22:
        /*0070*/ 	.word	0x00000008
.L_23:


//--------------------- .nv.callgraph             --------------------------
	.section	.nv.callgraph,"",@"SHT_CUDA_CALLGRAPH"
	.align	4
	.sectionentsize	8
	.align		4
        /*0000*/ 	.word	0x00000000
	.align		4
        /*0004*/ 	.word	0xffffffff
	.align		4
        /*0008*/ 	.word	0x00000000
	.align		4
        /*000c*/ 	.word	0xfffffffe
	.align		4
        /*0010*/ 	.word	0x00000000
	.align		4
        /*0014*/ 	.word	0xfffffffd
	.align		4
        /*0018*/ 	.word	0x00000000
	.align		4
        /*001c*/ 	.word	0xfffffffc


//--------------------- .text.triton_poi_fused_convolution_squeeze_18 --------------------------
	.section	.text.triton_poi_fused_convolution_squeeze_18,"ax",@progbits
	.align	128
        .global         triton_poi_fused_convolution_squeeze_18
        .type           triton_poi_fused_convolution_squeeze_18,@function
        .size           triton_poi_fused_convolution_squeeze_18,(.L_x_1 - triton_poi_fused_convolution_squeeze_18)
        .other          triton_poi_fused_convolution_squeeze_18,@"STO_CUDA_ENTRY STV_DEFAULT"
triton_poi_fused_convolution_squeeze_18:
.text.triton_poi_fused_convolution_squeeze_18:
[----:B------:R-:W0:Y:S02]  /*0000*/  LDC R1, c[0x0][0x28] ;  /* 0x00000a00ff017b82 */ /* 0x000e240000000800 */
[----:B------:R-:W1:Y:S01]  /*0010*/  S2R R0, SR_TID.X ;  /* 0x0000000000007919 */ /* 0x000e620000002100 */
[----:B------:R-:W2:Y:S01]  /*0020*/  LDC.64 R2, c[0x0][0x210] ;  /* 0x00008400ff027b82 */ /* 0x000ea20000000a00 */
[----:B------:R-:W-:Y:S01]  /*0030*/  ULDC.64 UR4, c[0x0][0x208] ;  /* 0x0000820000047ab9 */ /* 0x000fe20000000a00 */
[----:B------:R-:W3:Y:S06]  /*0040*/  S2R R7, SR_CTAID.X ;  /* 0x0000000000077919 */ /* 0x000eec0000002500 */
[----:B------:R-:W4:Y:S01]  /*0050*/  LDC.64 R4, c[0x0][0x218] ;  /* 0x00008600ff047b82 */ /* 0x000f220000000a00 */
[----:B-1----:R-:W-:Y:S01]  /*0060*/  SHF.L.U32 R0, R0, 0x1, RZ ;  /* 0x0000000100007819 */ /* 0x002fe200000006ff */
[----:B----4-:R-:W4:Y:S03]  /*0070*/  LDG.E R4, desc[UR4][R4.64] ;  /* 0x0000000404047981 */ /* 0x010f26000c1e1900 */
[----:B------:R-:W-:-:S04]  /*0080*/  LOP3.LUT R0, R0, 0xfe, RZ, 0xc0, !PT ;  /* 0x000000fe00007812 */ /* 0x000fc800078ec0ff */
[----:B---3--:R-:W-:-:S04]  /*0090*/  LEA R7, R7, R0, 0x8 ;  /* 0x0000000007077211 */ /* 0x008fc800078e40ff */
[C---:B------:R-:W-:Y:S01]  /*00a0*/  ISETP.GE.AND P0, PT, R7.reuse, 0x384, PT ;  /* 0x000003840700780c */ /* 0x040fe20003f06270 */
[----:B--2---:R-:W-:Y:S01]  /*00b0*/  IMAD.WIDE R2, R7, 0x4, R2 ;  /* 0x0000000407027825 */ /* 0x004fe200078e0202 */
[----:B------:R-:W-:-:S11]  /*00c0*/  CS2R R6, SRZ ;  /* 0x0000000000067805 */ /* 0x000fd6000001ff00 */
[----:B------:R-:W4:Y:S02]  /*00d0*/  @!P0 LDG.E.64 R6, desc[UR4][R2.64] ;  /* 0x0000000402068981 */ /* 0x000f24000c1e1b00 */
[C---:B----4-:R-:W-:Y:S01]  /*00e0*/  FADD R6, R4.reuse, R6 ;  /* 0x0000000604067221 */ /* 0x050fe20000000000 */
[----:B------:R-:W-:Y:S01]  /*00f0*/  FADD R7, R4, R7 ;  /* 0x0000000704077221 */ /* 0x000fe20000000000 */
[----:B------:R-:W-:Y:S06]  /*0100*/  @P0 EXIT ;  /* 0x000000000000094d */ /* 0x000fec0003800000 */
[----:B------:R-:W-:Y:S01]  /*0110*/  STG.E.64 desc[UR4][R2.64], R6 ;  /* 0x0000000602007986 */ /* 0x000fe2000c101b04 */
[----:B------:R-:W-:Y:S05]  /*0120*/  EXIT ;  /* 0x000000000000794d */ /* 0x000fea0003800000 */
.L_x_0:
[----:B------:R-:W-:-:S00]  /*0130*/  BRA `(.L_x_0) ;  /* 0xfffffffc00fc7947 */ /* 0x000fc0000383ffff */
[----:B------:R-:W-:-:S00]  /*0140*/  NOP ;  /* 0x0000000000007918 */ /* 0x000fc00000000000 */
        /* <DEDUP_REMOVED lines=11> */
.L_x_1:


//--------------------- .nv.constant0.triton_poi_fused_convolution_squeeze_18 --------------------------
	.section	.nv.constant0.triton_poi_fused_convolution_squeeze_18,"a",@progbits
	.sectionflags	@""
	.align	4
.nv.constant0.triton_poi_fused_convolution_squeeze_18:
	.zero		548
